	.headerflags	@"EF_CUDA_TEXMODE_UNIFIED EF_CUDA_64BIT_ADDRESS EF_CUDA_ACCELERATORS EF_CUDA_SM90 EF_CUDA_VIRTUAL_SM(EF_CUDA_SM90)"
	.elftype	@"ET_EXEC"


//--------------------- .nv.info                  --------------------------
	.section	.nv.info,"",@"SHT_CUDA_INFO"
	.align	4


	//----- nvinfo : EIATTR_REGCOUNT
	.align		4
        /*0000*/ 	.byte	0x04, 0x2f
        /*0002*/ 	.short	(.L_3 - .L_2)
	.align		4
.L_2:
        /*0004*/ 	.word	index@(triton_poi_fused_cat_35)
        /*0008*/ 	.word	0x00000030


	//----- nvinfo : EIATTR_MIN_STACK_SIZE
	.align		4
.L_3:
        /*000c*/ 	.byte	0x04, 0x12
        /*000e*/ 	.short	(.L_5 - .L_4)
	.align		4
.L_4:
        /*0010*/ 	.word	index@(triton_poi_fused_cat_35)
        /*0014*/ 	.word	0x00000000


	//----- nvinfo : EIATTR_FRAME_SIZE
	.align		4
.L_5:
        /*0018*/ 	.byte	0x04, 0x11
        /*001a*/ 	.short	(.L_7 - .L_6)
	.align		4
.L_6:
        /*001c*/ 	.word	index@(triton_poi_fused_cat_35)
        /*0020*/ 	.word	0x00000000


	//----- nvinfo : EIATTR_MIN_STACK_SIZE
	.align		4
.L_7:
        /*0024*/ 	.byte	0x04, 0x12
        /*0026*/ 	.short	(.L_9 - .L_8)
	.align		4
.L_8:
        /*0028*/ 	.word	index@(triton_poi_fused_cat_35)
        /*002c*/ 	.word	0x00000000
.L_9:


//--------------------- .nv.info.triton_poi_fused_cat_35 --------------------------
	.section	.nv.info.triton_poi_fused_cat_35,"",@"SHT_CUDA_INFO"
	.sectionflags	@""
	.align	4


	//----- nvinfo : EIATTR_CUDA_API_VERSION
	.align		4
        /*0000*/ 	.byte	0x04, 0x37
        /*0002*/ 	.short	(.L_11 - .L_10)
.L_10:
        /*0004*/ 	.word	0x0000007c


	//----- nvinfo : EIATTR_KPARAM_INFO
	.align		4
.L_11:
        /*0008*/ 	.byte	0x04, 0x17
        /*000a*/ 	.short	(.L_13 - .L_12)
.L_12:
        /*000c*/ 	.word	0x00000000
        /*0010*/ 	.short	0x0007
        /*0012*/ 	.short	0x0038
        /*0014*/ 	.byte	0x00, 0xf0, 0x11, 0x00


	//----- nvinfo : EIATTR_KPARAM_INFO
	.align		4
.L_13:
        /*0018*/ 	.byte	0x04, 0x17
        /*001a*/ 	.short	(.L_15 - .L_14)
.L_14:
        /*001c*/ 	.word	0x00000000
        /*0020*/ 	.short	0x0006
        /*0022*/ 	.short	0x0030
        /*0024*/ 	.byte	0x00, 0xf4, 0x21, 0x00


	//----- nvinfo : EIATTR_KPARAM_INFO
	.align		4
.L_15:
        /*0028*/ 	.byte	0x04, 0x17
        /*002a*/ 	.short	(.L_17 - .L_16)
.L_16:
        /*002c*/ 	.word	0x00000000
        /*0030*/ 	.short	0x0005
        /*0032*/ 	.short	0x0028
        /*0034*/ 	.byte	0x00, 0xf4, 0x21, 0x00


	//----- nvinfo : EIATTR_KPARAM_INFO
	.align		4
.L_17:
        /*0038*/ 	.byte	0x04, 0x17
        /*003a*/ 	.short	(.L_19 - .L_18)
.L_18:
        /*003c*/ 	.word	0x00000000
        /*0040*/ 	.short	0x0004
        /*0042*/ 	.short	0x0020
        /*0044*/ 	.byte	0x00, 0xf4, 0x21, 0x00


	//----- nvinfo : EIATTR_KPARAM_INFO
	.align		4
.L_19:
        /*0048*/ 	.byte	0x04, 0x17
        /*004a*/ 	.short	(.L_21 - .L_20)
.L_20:
        /*004c*/ 	.word	0x00000000
        /*0050*/ 	.short	0x0003
        /*0052*/ 	.short	0x0018
        /*0054*/ 	.byte	0x00, 0xf4, 0x21, 0x00


	//----- nvinfo : EIATTR_KPARAM_INFO
	.align		4
.L_21:
        /*0058*/ 	.byte	0x04, 0x17
        /*005a*/ 	.short	(.L_23 - .L_22)
.L_22:
        /*005c*/ 	.word	0x00000000
        /*0060*/ 	.short	0x0002
        /*0062*/ 	.short	0x0010
        /*0064*/ 	.byte	0x00, 0xf4, 0x21, 0x00


	//----- nvinfo : EIATTR_KPARAM_INFO
	.align		4
.L_23:
        /*0068*/ 	.byte	0x04, 0x17
        /*006a*/ 	.short	(.L_25 - .L_24)
.L_24:
        /*006c*/ 	.word	0x00000000
        /*0070*/ 	.short	0x0001
        /*0072*/ 	.short	0x0008
        /*0074*/ 	.byte	0x00, 0xf4, 0x21, 0x00


	//----- nvinfo : EIATTR_KPARAM_INFO
	.align		4
.L_25:
        /*0078*/ 	.byte	0x04, 0x17
        /*007a*/ 	.short	(.L_27 - .L_26)
.L_26:
        /*007c*/ 	.word	0x00000000
        /*0080*/ 	.short	0x0000
        /*0082*/ 	.short	0x0000
        /*0084*/ 	.byte	0x00, 0xf4, 0x21, 0x00


	//----- nvinfo : EIATTR_SPARSE_MMA_MASK
	.align		4
.L_27:
        /*0088*/ 	.byte	0x03, 0x50
        /*008a*/ 	.short	0x0000


	//----- nvinfo : EIATTR_MAXREG_COUNT
	.align		4
        /*008c*/ 	.byte	0x03, 0x1b
        /*008e*/ 	.short	0x00ff


	//----- nvinfo : EIATTR_EXIT_INSTR_OFFSETS
	.align		4
        /*0090*/ 	.byte	0x04, 0x1c
        /*0092*/ 	.short	(.L_29 - .L_28)


	//   ....[0]....
.L_28:
        /*0094*/ 	.word	0x000012e0


	//----- nvinfo : EIATTR_REQNTID
	.align		4
.L_29:
        /*0098*/ 	.byte	0x04, 0x10
        /*009a*/ 	.short	(.L_31 - .L_30)
.L_30:
        /*009c*/ 	.word	0x00000080
        /*00a0*/ 	.word	0x00000001
        /*00a4*/ 	.word	0x00000001


	//----- nvinfo : EIATTR_CBANK_PARAM_SIZE
	.align		4
.L_31:
        /*00a8*/ 	.byte	0x03, 0x19
        /*00aa*/ 	.short	0x003c


	//----- nvinfo : EIATTR_PARAM_CBANK
	.align		4
        /*00ac*/ 	.byte	0x04, 0x0a
        /*00ae*/ 	.short	(.L_33 - .L_32)
	.align		4
.L_32:
        /*00b0*/ 	.word	index@(.nv.constant0.triton_poi_fused_cat_35)
        /*00b4*/ 	.short	0x0210
        /*00b6*/ 	.short	0x003c


	//----- nvinfo : EIATTR_SW_WAR
	.align		4
.L_33:
        /*00b8*/ 	.byte	0x04, 0x36
        /*00ba*/ 	.short	(.L_35 - .L_34)
.L_34:
        /*00bc*/ 	.word	0x00000008
.L_35:


//--------------------- .nv.callgraph             --------------------------
	.section	.nv.callgraph,"",@"SHT_CUDA_CALLGRAPH"
	.align	4
	.sectionentsize	8
	.align		4
        /*0000*/ 	.word	0x00000000
	.align		4
        /*0004*/ 	.word	0xffffffff
	.align		4
        /*0008*/ 	.word	0x00000000
	.align		4
        /*000c*/ 	.word	0xfffffffe
	.align		4
        /*0010*/ 	.word	0x00000000
	.align		4
        /*0014*/ 	.word	0xfffffffd
	.align		4
        /*0018*/ 	.word	0x00000000
	.align		4
        /*001c*/ 	.word	0xfffffffc


//--------------------- .nv.constant4             --------------------------
	.section	.nv.constant4,"a",@progbits
	.align	8
	.align		8
.nv.constant4:
        /*0000*/ 	.dword	_$_str
	.align		8
        /*0008*/ 	.dword	_$_str_$_2


//--------------------- .text.triton_poi_fused_cat_35 --------------------------
	.section	.text.triton_poi_fused_cat_35,"ax",@progbits
	.align	128
        .global         triton_poi_fused_cat_35
        .type           triton_poi_fused_cat_35,@function
        .size           triton_poi_fused_cat_35,(.L_x_1 - triton_poi_fused_cat_35)
        .other          triton_poi_fused_cat_35,@"STO_CUDA_ENTRY STV_DEFAULT"
triton_poi_fused_cat_35:
.text.triton_poi_fused_cat_35:
[----:B------:R-:W-:Y:S01]  /*0000*/  LDC R1, c[0x0][0x28] ;  /* 0x00000a00ff017b82 */ /* 0x000fe20000000800 */
[----:B------:R-:W1:Y:S07]  /*0010*/  S2R R0, SR_TID.X ;  /* 0x0000000000007919 */ /* 0x000e6e0000002100 */
[----:B------:R-:W2:Y:S01]  /*0020*/  LDC.64 R10, c[0x0][0x228] ;  /* 0x00008a00ff0a7b82 */ /* 0x000ea20000000a00 */
[----:B------:R-:W-:Y:S01]  /*0030*/  IMAD.MOV.U32 R32, RZ, RZ, RZ ;  /* 0x000000ffff207224 */ /* 0x000fe200078e00ff */
[----:B------:R-:W-:Y:S01]  /*0040*/  ULDC.64 UR4, c[0x0][0x208] ;  /* 0x0000820000047ab9 */ /* 0x000fe20000000a00 */
[----:B------:R-:W3:Y:S01]  /*0050*/  S2R R5, SR_CTAID.X ;  /* 0x0000000000057919 */ /* 0x000ee20000002500 */
[----:B------:R-:W-:Y:S01]  /*0060*/  IMAD.MOV.U32 R36, RZ, RZ, RZ ;  /* 0x000000ffff247224 */ /* 0x000fe200078e00ff */
[----:B------:R-:W-:-:S02]  /*0070*/  CS2R R34, SRZ ;  /* 0x0000000000227805 */ /* 0x000fc4000001ff00 */
[----:B------:R-:W-:Y:S01]  /*0080*/  CS2R R16, SRZ ;  /* 0x0000000000107805 */ /* 0x000fe2000001ff00 */
[----:B------:R-:W-:Y:S01]  /*0090*/  IMAD.MOV.U32 R18, RZ, RZ, RZ ;  /* 0x000000ffff127224 */ /* 0x000fe200078e00ff */
[----:B------:R-:W-:Y:S01]  /*00a0*/  CS2R R14, SRZ ;  /* 0x00000000000e7805 */ /* 0x000fe2000001ff00 */
[----:B------:R-:W4:Y:S08]  /*00b0*/  LDC.64 R12, c[0x0][0x230] ;  /* 0x00008c00ff0c7b82 */ /* 0x000f300000000a00 */
[----:B------:R-:W5:Y:S01]  /*00c0*/  LDC.64 R30, c[0x0][0x220] ;  /* 0x00008800ff1e7b82 */ /* 0x000f620000000a00 */
[----:B-1----:R-:W-:Y:S01]  /*00d0*/  IMAD.SHL.U32 R0, R0, 0x4, RZ ;  /* 0x0000000400007824 */ /* 0x002fe200078e00ff */
[----:B---3--:R-:W-:-:S04]  /*00e0*/  SHF.R.S32.HI R3, RZ, 0x15, R5 ;  /* 0x00000015ff037819 */ /* 0x008fc80000011405 */
[----:B------:R-:W-:Y:S02]  /*00f0*/  LOP3.LUT R0, R0, 0x1fc, RZ, 0xc0, !PT ;  /* 0x000001fc00007812 */ /* 0x000fe400078ec0ff */
[----:B------:R-:W-:-:S03]  /*0100*/  SGXT R3, R3, 0x1 ;  /* 0x000000010303781a */ /* 0x000fc60000000200 */
[----:B------:R-:W-:-:S05]  /*0110*/  IMAD R20, R5, 0x400, R0 ;  /* 0x0000040005147824 */ /* 0x000fca00078e0200 */
[----:B------:R-:W-:-:S04]  /*0120*/  LEA.HI R6, R3, R20, RZ, 0xa ;  /* 0x0000001403067211 */ /* 0x000fc800078f50ff */
[----:B------:R-:W-:-:S04]  /*0130*/  SHF.R.S32.HI R19, RZ, 0xa, R6 ;  /* 0x0000000aff137819 */ /* 0x000fc80000011406 */
[----:B------:R-:W-:-:S04]  /*0140*/  LEA.HI R0, R19, R19, RZ, 0x8 ;  /* 0x0000001313007211 */ /* 0x000fc800078f40ff */
[----:B------:R-:W-:-:S05]  /*0150*/  LOP3.LUT R0, R0, 0xffffff00, RZ, 0xc0, !PT ;  /* 0xffffff0000007812 */ /* 0x000fca00078ec0ff */
[----:B------:R-:W-:-:S04]  /*0160*/  IMAD.IADD R19, R19, 0x1, -R0 ;  /* 0x0000000113137824 */ /* 0x000fc800078e0a00 */
[C---:B--2---:R-:W-:Y:S01]  /*0170*/  IMAD.WIDE R4, R19.reuse, 0x4, R10 ;  /* 0x0000000413047825 */ /* 0x044fe200078e020a */
[----:B------:R-:W-:-:S13]  /*0180*/  ISETP.GT.AND P3, PT, R19, 0x7f, PT ;  /* 0x0000007f1300780c */ /* 0x000fda0003f64270 */
[----:B------:R-:W2:Y:S01]  /*0190*/  @P3 LDG.E.EL R32, desc[UR4][R4.64+-0x200] ;  /* 0xfffe000404203981 */ /* 0x000ea2000c2e1900 */
[----:B------:R-:W-:-:S03]  /*01a0*/  VIADD R22, R20, 0x200 ;  /* 0x0000020014167836 */ /* 0x000fc60000000000 */
[----:B------:R-:W3:Y:S02]  /*01b0*/  @P3 LDG.E.EL R36, desc[UR4][R4.64+-0x200] ;  /* 0xfffe000404243981 */ /* 0x000ee4000c2e1900 */
[----:B------:R-:W-:Y:S02]  /*01c0*/  LEA.HI R21, R3, R22, RZ, 0xa ;  /* 0x0000001603157211 */ /* 0x000fe400078f50ff */
[----:B------:R-:W3:Y:S02]  /*01d0*/  @P3 LDG.E.EL R34, desc[UR4][R4.64+-0x200] ;  /* 0xfffe000404223981 */ /* 0x000ee4000c2e1900 */
[----:B------:R-:W-:Y:S02]  /*01e0*/  SHF.R.S32.HI R33, RZ, 0xa, R21 ;  /* 0x0000000aff217819 */ /* 0x000fe40000011415 */
[----:B------:R1:W3:Y:S02]  /*01f0*/  @P3 LDG.E.EL R35, desc[UR4][R4.64+-0x200] ;  /* 0xfffe000404233981 */ /* 0x0002e4000c2e1900 */
[----:B------:R-:W-:-:S04]  /*0200*/  LEA.HI R0, R33, R33, RZ, 0x8 ;  /* 0x0000002121007211 */ /* 0x000fc800078f40ff */
[----:B------:R-:W-:-:S05]  /*0210*/  LOP3.LUT R0, R0, 0xffffff00, RZ, 0xc0, !PT ;  /* 0xffffff0000007812 */ /* 0x000fca00078ec0ff */
[----:B------:R-:W-:-:S05]  /*0220*/  IMAD.IADD R33, R33, 0x1, -R0 ;  /* 0x0000000121217824 */ /* 0x000fca00078e0a00 */
[C---:B------:R-:W-:Y:S01]  /*0230*/  ISETP.GT.AND P2, PT, R33.reuse, 0x7f, PT ;  /* 0x0000007f2100780c */ /* 0x040fe20003f44270 */
[----:B------:R-:W-:-:S12]  /*0240*/  IMAD.WIDE R10, R33, 0x4, R10 ;  /* 0x00000004210a7825 */ /* 0x000fd800078e020a */
[----:B------:R-:W3:Y:S04]  /*0250*/  @P2 LDG.E.EL R17, desc[UR4][R10.64+-0x200] ;  /* 0xfffe00040a112981 */ /* 0x000ee8000c2e1900 */
[----:B------:R-:W3:Y:S04]  /*0260*/  @P2 LDG.E.EL R18, desc[UR4][R10.64+-0x200] ;  /* 0xfffe00040a122981 */ /* 0x000ee8000c2e1900 */
[----:B------:R-:W3:Y:S04]  /*0270*/  @P2 LDG.E.EL R15, desc[UR4][R10.64+-0x200] ;  /* 0xfffe00040a0f2981 */ /* 0x000ee8000c2e1900 */
[----:B------:R5:W3:Y:S01]  /*0280*/  @P2 LDG.E.EL R14, desc[UR4][R10.64+-0x200] ;  /* 0xfffe00040a0e2981 */ /* 0x000ae2000c2e1900 */
[----:B-1----:R-:W-:Y:S01]  /*0290*/  CS2R R4, SRZ ;  /* 0x0000000000047805 */ /* 0x002fe2000001ff00 */
[----:B------:R-:W-:-:S02]  /*02a0*/  IMAD.MOV.U32 R40, RZ, RZ, RZ ;  /* 0x000000ffff287224 */ /* 0x000fc400078e00ff */
[----:B------:R-:W-:Y:S02]  /*02b0*/  IMAD.MOV.U32 R0, RZ, RZ, RZ ;  /* 0x000000ffff007224 */ /* 0x000fe400078e00ff */
[----:B------:R-:W-:Y:S02]  /*02c0*/  IMAD.MOV.U32 R2, RZ, RZ, RZ ;  /* 0x000000ffff027224 */ /* 0x000fe400078e00ff */
[----:B----4-:R-:W-:Y:S01]  /*02d0*/  IMAD.WIDE R38, R19, 0x4, R12 ;  /* 0x0000000413267825 */ /* 0x010fe200078e020c */
[----:B0----5:R-:W0:Y:S04]  /*02e0*/  LDC.64 R10, c[0x0][0x238] ;  /* 0x00008e00ff0a7b82 */ /* 0x021e280000000a00 */
[----:B------:R-:W4:Y:S04]  /*02f0*/  @P3 LDG.E.EL R40, desc[UR4][R38.64+-0x200] ;  /* 0xfffe000426283981 */ /* 0x000f28000c2e1900 */
[----:B------:R-:W5:Y:S04]  /*0300*/  @P3 LDG.E.EL R0, desc[UR4][R38.64+-0x200] ;  /* 0xfffe000426003981 */ /* 0x000f68000c2e1900 */
[----:B------:R-:W4:Y:S04]  /*0310*/  @P3 LDG.E.EL R2, desc[UR4][R38.64+-0x200] ;  /* 0xfffe000426023981 */ /* 0x000f28000c2e1900 */
[----:B------:R1:W4:Y:S02]  /*0320*/  @P3 LDG.E.EL R4, desc[UR4][R38.64+-0x200] ;  /* 0xfffe000426043981 */ /* 0x000324000c2e1900 */
[----:B-1----:R-:W-:-:S04]  /*0330*/  LEA.HI R38, R3, R20, RZ, 0x12 ;  /* 0x0000001403267211 */ /* 0x002fc800078f90ff */
[----:B------:R-:W-:-:S05]  /*0340*/  LOP3.LUT R41, R38, 0xfffc0000, RZ, 0xc0, !PT ;  /* 0xfffc000026297812 */ /* 0x000fca00078ec0ff */
[----:B------:R-:W-:Y:S01]  /*0350*/  IMAD.IADD R42, R20, 0x1, -R41 ;  /* 0x00000001142a7824 */ /* 0x000fe200078e0a29 */
[----:B------:R-:W-:Y:S01]  /*0360*/  CS2R R8, SRZ ;  /* 0x0000000000087805 */ /* 0x000fe2000001ff00 */
[----:B------:R-:W-:Y:S02]  /*0370*/  IMAD.MOV.U32 R43, RZ, RZ, RZ ;  /* 0x000000ffff2b7224 */ /* 0x000fe400078e00ff */
[--C-:B------:R-:W-:Y:S01]  /*0380*/  IMAD.WIDE R28, R19, 0x4, R30.reuse ;  /* 0x00000004131c7825 */ /* 0x100fe200078e021e */
[----:B------:R-:W-:Y:S02]  /*0390*/  CS2R R26, SRZ ;  /* 0x00000000001a7805 */ /* 0x000fe4000001ff00 */
[----:B------:R-:W-:Y:S01]  /*03a0*/  CS2R R24, SRZ ;  /* 0x0000000000187805 */ /* 0x000fe2000001ff00 */
[----:B------:R-:W-:Y:S01]  /*03b0*/  IMAD.MOV.U32 R7, RZ, RZ, RZ ;  /* 0x000000ffff077224 */ /* 0x000fe200078e00ff */
[----:B------:R-:W4:Y:S01]  /*03c0*/  @P3 LDG.E.EL R8, desc[UR4][R28.64+-0x200] ;  /* 0xfffe00041c083981 */ /* 0x000f22000c2e1900 */
[----:B------:R-:W-:-:S03]  /*03d0*/  IMAD.WIDE R30, R33, 0x4, R30 ;  /* 0x00000004211e7825 */ /* 0x000fc600078e021e */
[----:B------:R-:W4:Y:S01]  /*03e0*/  @P3 LDG.E.EL R16, desc[UR4][R28.64+-0x200] ;  /* 0xfffe00041c103981 */ /* 0x000f22000c2e1900 */
[----:B------:R-:W-:-:S03]  /*03f0*/  IMAD.MOV.U32 R23, RZ, RZ, RZ ;  /* 0x000000ffff177224 */ /* 0x000fc600078e00ff */
[----:B------:R-:W4:Y:S01]  /*0400*/  @P3 LDG.E.EL R9, desc[UR4][R28.64+-0x200] ;  /* 0xfffe00041c093981 */ /* 0x000f22000c2e1900 */
[----:B------:R-:W-:-:S03]  /*0410*/  IMAD.WIDE R12, R33, 0x4, R12 ;  /* 0x00000004210c7825 */ /* 0x000fc600078e020c */
[----:B------:R1:W4:Y:S01]  /*0420*/  @P3 LDG.E.EL R43, desc[UR4][R28.64+-0x200] ;  /* 0xfffe00041c2b3981 */ /* 0x000322000c2e1900 */
[----:B------:R-:W-:Y:S02]  /*0430*/  LOP3.LUT R39, R6, 0xfffffc00, RZ, 0xc0, !PT ;  /* 0xfffffc0006277812 */ /* 0x000fe400078ec0ff */
[----:B------:R-:W-:Y:S01]  /*0440*/  LEA.HI R37, R3, R22, RZ, 0x12 ;  /* 0x0000001603257211 */ /* 0x000fe200078f90ff */
[----:B------:R-:W4:Y:S01]  /*0450*/  @P2 LDG.E.EL R5, desc[UR4][R30.64+-0x200] ;  /* 0xfffe00041e052981 */ /* 0x000f22000c2e1900 */
[----:B------:R-:W-:-:S03]  /*0460*/  IMAD.MOV.U32 R45, RZ, RZ, RZ ;  /* 0x000000ffff2d7224 */ /* 0x000fc600078e00ff */
[----:B------:R-:W4:Y:S01]  /*0470*/  @P2 LDG.E.EL R7, desc[UR4][R30.64+-0x200] ;  /* 0xfffe00041e072981 */ /* 0x000f22000c2e1900 */
[----:B-1----:R-:W-:-:S03]  /*0480*/  CS2R R28, SRZ ;  /* 0x00000000001c7805 */ /* 0x002fc6000001ff00 */
[----:B------:R-:W4:Y:S01]  /*0490*/  @P2 LDG.E.EL R26, desc[UR4][R30.64+-0x200] ;  /* 0xfffe00041e1a2981 */ /* 0x000f22000c2e1900 */
[----:B------:R-:W-:-:S03]  /*04a0*/  SHF.R.S32.HI R3, RZ, 0x12, R38 ;  /* 0x00000012ff037819 */ /* 0x000fc60000011426 */
[----:B------:R1:W4:Y:S01]  /*04b0*/  @P2 LDG.E.EL R24, desc[UR4][R30.64+-0x200] ;  /* 0xfffe00041e182981 */ /* 0x000322000c2e1900 */
[----:B------:R-:W-:-:S03]  /*04c0*/  LOP3.LUT R21, R21, 0xfffffc00, RZ, 0xc0, !PT ;  /* 0xfffffc0015157812 */ /* 0x000fc600078ec0ff */
[----:B------:R-:W4:Y:S01]  /*04d0*/  @P2 LDG.E.EL R28, desc[UR4][R12.64+-0x200] ;  /* 0xfffe00040c1c2981 */ /* 0x000f22000c2e1900 */
[----:B------:R-:W-:-:S03]  /*04e0*/  LOP3.LUT R44, R37, 0xfffc0000, RZ, 0xc0, !PT ;  /* 0xfffc0000252c7812 */ /* 0x000fc600078ec0ff */
[----:B------:R-:W4:Y:S01]  /*04f0*/  @P2 LDG.E.EL R27, desc[UR4][R12.64+-0x200] ;  /* 0xfffe00040c1b2981 */ /* 0x000f22000c2e1900 */
[----:B-1----:R-:W-:-:S03]  /*0500*/  CS2R R30, SRZ ;  /* 0x00000000001e7805 */ /* 0x002fc6000001ff00 */
[----:B------:R-:W4:Y:S01]  /*0510*/  @P2 LDG.E.EL R25, desc[UR4][R12.64+-0x200] ;  /* 0xfffe00040c192981 */ /* 0x000f22000c2e1900 */
[----:B------:R-:W-:-:S03]  /*0520*/  IMAD.IADD R6, R20, 0x1, -R39 ;  /* 0x0000000114067824 */ /* 0x000fc600078e0a27 */
[----:B------:R0:W4:Y:S01]  /*0530*/  @P2 LDG.E.EL R23, desc[UR4][R12.64+-0x200] ;  /* 0xfffe00040c172981 */ /* 0x000122000c2e1900 */
[----:B------:R-:W-:Y:S02]  /*0540*/  IMAD.IADD R38, R22, 0x1, -R21 ;  /* 0x0000000116267824 */ /* 0x000fe400078e0a15 */
[----:B------:R-:W-:Y:S02]  /*0550*/  IMAD R39, R3, 0x20000, R42 ;  /* 0x0002000003277824 */ /* 0x000fe400078e022a */
[----:B0-----:R-:W-:-:S05]  /*0560*/  IMAD.WIDE R12, R19, 0x4, R10 ;  /* 0x00000004130c7825 */ /* 0x001fca00078e020a */
[----:B------:R-:W4:Y:S01]  /*0570*/  @P3 LDG.E.EL R45, desc[UR4][R12.64+-0x200] ;  /* 0xfffe00040c2d3981 */ /* 0x000f22000c2e1900 */
[----:B------:R-:W-:-:S03]  /*0580*/  IMAD.MOV.U32 R21, RZ, RZ, RZ ;  /* 0x000000ffff157224 */ /* 0x000fc600078e00ff */
[----:B------:R-:W4:Y:S01]  /*0590*/  @P3 LDG.E.EL R31, desc[UR4][R12.64+-0x200] ;  /* 0xfffe00040c1f3981 */ /* 0x000f22000c2e1900 */
[----:B------:R-:W-:-:S03]  /*05a0*/  IMAD.WIDE R10, R33, 0x4, R10 ;  /* 0x00000004210a7825 */ /* 0x000fc600078e020a */
[----:B------:R-:W4:Y:S04]  /*05b0*/  @P3 LDG.E.EL R29, desc[UR4][R12.64+-0x200] ;  /* 0xfffe00040c1d3981 */ /* 0x000f28000c2e1900 */
[----:B------:R0:W4:Y:S04]  /*05c0*/  @P3 LDG.E.EL R30, desc[UR4][R12.64+-0x200] ;  /* 0xfffe00040c1e3981 */ /* 0x000128000c2e1900 */
[----:B------:R-:W4:Y:S01]  /*05d0*/  @P2 LDG.E.EL R21, desc[UR4][R10.64+-0x200] ;  /* 0xfffe00040a152981 */ /* 0x000f22000c2e1900 */
[----:B0-----:R-:W-:Y:S02]  /*05e0*/  IMAD.IADD R13, R22, 0x1, -R44 ;  /* 0x00000001160d7824 */ /* 0x001fe400078e0a2c */
[----:B------:R-:W-:-:S02]  /*05f0*/  IMAD R12, R3, 0x20000, R6 ;  /* 0x00020000030c7824 */ /* 0x000fc400078e0206 */
[----:B------:R-:W-:Y:S02]  /*0600*/  IMAD.MOV.U32 R22, RZ, RZ, RZ ;  /* 0x000000ffff167224 */ /* 0x000fe400078e00ff */
[----:B------:R-:W-:Y:S02]  /*0610*/  IMAD.MOV.U32 R3, RZ, RZ, RZ ;  /* 0x000000ffff037224 */ /* 0x000fe400078e00ff */
[----:B------:R-:W-:Y:S02]  /*0620*/  IMAD.MOV.U32 R6, RZ, RZ, RZ ;  /* 0x000000ffff067224 */ /* 0x000fe400078e00ff */
[----:B------:R-:W4:Y:S04]  /*0630*/  @P2 LDG.E.EL R22, desc[UR4][R10.64+-0x200] ;  /* 0xfffe00040a162981 */ /* 0x000f28000c2e1900 */
[----:B------:R-:W4:Y:S04]  /*0640*/  @P2 LDG.E.EL R3, desc[UR4][R10.64+-0x200] ;  /* 0xfffe00040a032981 */ /* 0x000f28000c2e1900 */
[----:B------:R0:W4:Y:S02]  /*0650*/  @P2 LDG.E.EL R6, desc[UR4][R10.64+-0x200] ;  /* 0xfffe00040a062981 */ /* 0x000124000c2e1900 */
[----:B0-----:R-:W-:-:S05]  /*0660*/  SHF.R.S32.HI R10, RZ, 0x12, R37 ;  /* 0x00000012ff0a7819 */ /* 0x001fca0000011425 */
[C---:B------:R-:W-:Y:S02]  /*0670*/  IMAD R37, R10.reuse, 0x20000, R13 ;  /* 0x000200000a257824 */ /* 0x040fe400078e020d */
[----:B------:R-:W-:Y:S02]  /*0680*/  IMAD R38, R10, 0x20000, R38 ;  /* 0x000200000a267824 */ /* 0x000fe400078e0226 */
[----:B------:R-:W-:Y:S01]  /*0690*/  IMAD.MOV.U32 R10, RZ, RZ, 0x3e800000 ;  /* 0x3e800000ff0a7424 */ /* 0x000fe200078e00ff */
[C---:B------:R-:W-:Y:S01]  /*06a0*/  ISETP.GE.AND P1, PT, R19.reuse, 0x80, PT ;  /* 0x000000801300780c */ /* 0x040fe20003f26270 */
[----:B------:R-:W-:Y:S02]  /*06b0*/  IMAD R12, R19, 0x400, R12 ;  /* 0x00000400130c7824 */ /* 0x000fe400078e020c */
[----:B------:R-:W-:Y:S01]  /*06c0*/  IMAD R11, R33, 0x400, R38 ;  /* 0x00000400210b7824 */ /* 0x000fe200078e0226 */
[----:B--2---:R-:W-:-:S05]  /*06d0*/  SEL R32, R32, RZ, P3 ;  /* 0x000000ff20207207 */ /* 0x004fca0001800000 */
[----:B------:R-:W-:-:S06]  /*06e0*/  FADD R41, R32, 9.9999997473787516356e-06 ;  /* 0x3727c5ac20297421 */ /* 0x000fcc0000000000 */
[----:B------:R-:W0:Y:S01]  /*06f0*/  MUFU.SQRT R41, R41 ;  /* 0x0000002900297308 */ /* 0x000e220000002000 */
[----:B---3--:R-:W-:-:S05]  /*0700*/  SEL R32, R36, RZ, P3 ;  /* 0x000000ff24207207 */ /* 0x008fca0001800000 */
[----:B------:R-:W-:Y:S01]  /*0710*/  FADD R32, R32, 9.9999997473787516356e-06 ;  /* 0x3727c5ac20207421 */ /* 0x000fe20000000000 */
[----:B0-----:R-:W-:-:S05]  /*0720*/  FSETP.GT.AND P0, PT, R41, 8.50705917302346158658e+37, PT ;  /* 0x7e8000002900780b */ /* 0x001fca0003f04000 */
[----:B------:R-:W0:Y:S01]  /*0730*/  MUFU.SQRT R32, R32 ;  /* 0x0000002000207308 */ /* 0x000e220000002000 */
[----:B------:R-:W-:Y:S02]  /*0740*/  FSETP.GEU.AND P5, PT, R41, 1.175494350822287508e-38, PT ;  /* 0x008000002900780b */ /* 0x000fe40003fae000 */
[----:B------:R-:W-:-:S05]  /*0750*/  SEL R34, R34, RZ, P3 ;  /* 0x000000ff22227207 */ /* 0x000fca0001800000 */
[----:B------:R-:W-:Y:S01]  /*0760*/  FADD R36, R34, 9.9999997473787516356e-06 ;  /* 0x3727c5ac22247421 */ /* 0x000fe20000000000 */
[----:B------:R-:W-:Y:S01]  /*0770*/  @P0 FMUL R41, R41, 0.25 ;  /* 0x3e80000029290820 */ /* 0x000fe20000400000 */
[----:B------:R-:W-:-:S04]  /*0780*/  SEL R34, R35, RZ, P3 ;  /* 0x000000ff23227207 */ /* 0x000fc80001800000 */
[----:B------:R-:W-:Y:S01]  /*0790*/  @!P5 FMUL R41, R41, 16777216 ;  /* 0x4b8000002929d820 */ /* 0x000fe20000400000 */
[----:B0-----:R-:W-:Y:S01]  /*07a0*/  FSETP.GT.AND P4, PT, R32, 8.50705917302346158658e+37, PT ;  /* 0x7e8000002000780b */ /* 0x001fe20003f84000 */
[----:B------:R-:W0:Y:S01]  /*07b0*/  MUFU.SQRT R35, R36 ;  /* 0x0000002400237308 */ /* 0x000e220000002000 */
[----:B------:R-:W-:Y:S01]  /*07c0*/  FADD R34, R34, 9.9999997473787516356e-06 ;  /* 0x3727c5ac22227421 */ /* 0x000fe20000000000 */
[----:B------:R-:W-:-:S06]  /*07d0*/  FSETP.GEU.AND P6, PT, R32, 1.175494350822287508e-38, PT ;  /* 0x008000002000780b */ /* 0x000fcc0003fce000 */
[----:B------:R-:W1:Y:S01]  /*07e0*/  MUFU.RCP R44, R41 ;  /* 0x00000029002c7308 */ /* 0x000e620000001000 */
[----:B------:R-:W-:Y:S02]  /*07f0*/  SEL R13, R17, RZ, P2 ;  /* 0x000000ff110d7207 */ /* 0x000fe40001000000 */
[----:B------:R-:W-:Y:S01]  /*0800*/  FSEL R19, R10, 1, P0 ;  /* 0x3f8000000a137808 */ /* 0x000fe20000000000 */
[----:B------:R-:W-:-:S04]  /*0810*/  @P4 FMUL R32, R32, 0.25 ;  /* 0x3e80000020204820 */ /* 0x000fc80000400000 */
[----:B------:R-:W2:Y:S01]  /*0820*/  MUFU.SQRT R34, R34 ;  /* 0x0000002200227308 */ /* 0x000ea20000002000 */
[----:B------:R-:W-:Y:S01]  /*0830*/  FADD R13, R13, 9.9999997473787516356e-06 ;  /* 0x3727c5ac0d0d7421 */ /* 0x000fe20000000000 */
[----:B------:R-:W-:Y:S01]  /*0840*/  @!P5 FMUL R19, R19, 16777216 ;  /* 0x4b8000001313d820 */ /* 0x000fe20000400000 */
[C---:B0-----:R-:W-:Y:S01]  /*0850*/  FSETP.GT.AND P5, PT, R35.reuse, 8.50705917302346158658e+37, PT ;  /* 0x7e8000002300780b */ /* 0x041fe20003fa4000 */
[----:B------:R-:W-:Y:S02]  /*0860*/  @!P6 FMUL R32, R32, 16777216 ;  /* 0x4b8000002020e820 */ /* 0x000fe40000400000 */
[----:B-1----:R-:W-:Y:S01]  /*0870*/  FMUL R44, R44, R19 ;  /* 0x000000132c2c7220 */ /* 0x002fe20000400000 */
[----:B------:R-:W-:Y:S01]  /*0880*/  FSEL R19, R10, 1, P4 ;  /* 0x3f8000000a137808 */ /* 0x000fe20002000000 */
[----:B------:R-:W0:Y:S01]  /*0890*/  MUFU.SQRT R13, R13 ;  /* 0x0000000d000d7308 */ /* 0x000e220000002000 */
[----:B------:R-:W-:Y:S02]  /*08a0*/  FSETP.GEU.AND P4, PT, R35, 1.175494350822287508e-38, PT ;  /* 0x008000002300780b */ /* 0x000fe40003f8e000 */
[----:B------:R-:W-:Y:S01]  /*08b0*/  SEL R17, R18, RZ, P2 ;  /* 0x000000ff12117207 */ /* 0x000fe20001000000 */
[----:B------:R-:W-:-:S04]  /*08c0*/  @!P6 FMUL R19, R19, 16777216 ;  /* 0x4b8000001313e820 */ /* 0x000fc80000400000 */
[----:B------:R-:W1:Y:S01]  /*08d0*/  MUFU.RCP R38, R32 ;  /* 0x0000002000267308 */ /* 0x000e620000001000 */
[----:B--2---:R-:W-:Y:S01]  /*08e0*/  FSETP.GT.AND P6, PT, R34, 8.50705917302346158658e+37, PT ;  /* 0x7e8000002200780b */ /* 0x004fe20003fc4000 */
[----:B------:R-:W-:Y:S01]  /*08f0*/  FADD R17, R17, 9.9999997473787516356e-06 ;  /* 0x3727c5ac11117421 */ /* 0x000fe20000000000 */
[----:B------:R-:W-:Y:S01]  /*0900*/  FSEL R42, R10, 1, P5 ;  /* 0x3f8000000a2a7808 */ /* 0x000fe20002800000 */
[----:B------:R-:W-:Y:S01]  /*0910*/  @P5 FMUL R35, R35, 0.25 ;  /* 0x3e80000023235820 */ /* 0x000fe20000400000 */
[----:B------:R-:W-:Y:S02]  /*0920*/  SEL R15, R15, RZ, P2 ;  /* 0x000000ff0f0f7207 */ /* 0x000fe40001000000 */
[----:B------:R-:W-:Y:S01]  /*0930*/  FSETP.GEU.AND P5, PT, R34, 1.175494350822287508e-38, PT ;  /* 0x008000002200780b */ /* 0x000fe20003fae000 */
[----:B------:R-:W2:Y:S01]  /*0940*/  MUFU.SQRT R17, R17 ;  /* 0x0000001100117308 */ /* 0x000ea20000002000 */
[----:B------:R-:W-:Y:S01]  /*0950*/  @!P4 FMUL R35, R35, 16777216 ;  /* 0x4b8000002323c820 */ /* 0x000fe20000400000 */
[----:B------:R-:W-:Y:S01]  /*0960*/  @!P4 FMUL R42, R42, 16777216 ;  /* 0x4b8000002a2ac820 */ /* 0x000fe20000400000 */
[----:B0-----:R-:W-:Y:S01]  /*0970*/  FSETP.GT.AND P4, PT, R13, 8.50705917302346158658e+37, PT ;  /* 0x7e8000000d00780b */ /* 0x001fe20003f84000 */
[----:B------:R-:W-:-:S02]  /*0980*/  FADD R15, R15, 9.9999997473787516356e-06 ;  /* 0x3727c5ac0f0f7421 */ /* 0x000fc40000000000 */
[----:B------:R-:W-:Y:S01]  /*0990*/  @P6 FMUL R34, R34, 0.25 ;  /* 0x3e80000022226820 */ /* 0x000fe20000400000 */
[----:B-1----:R-:W-:Y:S01]  /*09a0*/  FMUL R38, R38, R19 ;  /* 0x0000001326267220 */ /* 0x002fe20000400000 */
[----:B------:R-:W-:Y:S02]  /*09b0*/  FSEL R19, R10, 1, P6 ;  /* 0x3f8000000a137808 */ /* 0x000fe40003000000 */
[----:B------:R-:W-:Y:S01]  /*09c0*/  FSETP.GEU.AND P6, PT, R13, 1.175494350822287508e-38, PT ;  /* 0x008000000d00780b */ /* 0x000fe20003fce000 */
[----:B------:R-:W0:Y:S01]  /*09d0*/  MUFU.SQRT R15, R15 ;  /* 0x0000000f000f7308 */ /* 0x000e220000002000 */
[----:B------:R-:W-:Y:S01]  /*09e0*/  @!P5 FMUL R34, R34, 16777216 ;  /* 0x4b8000002222d820 */ /* 0x000fe20000400000 */
[----:B------:R-:W-:Y:S01]  /*09f0*/  @!P5 FMUL R19, R19, 16777216 ;  /* 0x4b8000001313d820 */ /* 0x000fe20000400000 */
[----:B------:R-:W-:Y:S02]  /*0a00*/  SEL R14, R14, RZ, P2 ;  /* 0x000000ff0e0e7207 */ /* 0x000fe40001000000 */
[----:B------:R-:W-:Y:S01]  /*0a10*/  @P4 FMUL R13, R13, 0.25 ;  /* 0x3e8000000d0d4820 */ /* 0x000fe20000400000 */
[----:B--2---:R-:W-:-:S02]  /*0a20*/  FSETP.GT.AND P5, PT, R17, 8.50705917302346158658e+37, PT ;  /* 0x7e8000001100780b */ /* 0x004fc40003fa4000 */
[----:B------:R-:W-:Y:S01]  /*0a30*/  FSEL R18, R10, 1, P4 ;  /* 0x3f8000000a127808 */ /* 0x000fe20002000000 */
[----:B------:R-:W-:-:S03]  /*0a40*/  FADD R14, R14, 9.9999997473787516356e-06 ;  /* 0x3727c5ac0e0e7421 */ /* 0x000fc60000000000 */
[----:B------:R-:W-:Y:S01]  /*0a50*/  @!P6 FMUL R13, R13, 16777216 ;  /* 0x4b8000000d0de820 */ /* 0x000fe20000400000 */
[----:B------:R-:W-:Y:S01]  /*0a60*/  ISETP.GE.AND P0, PT, R33, 0x80, PT ;  /* 0x000000802100780c */ /* 0x000fe20003f06270 */
[----:B------:R1:W2:Y:S01]  /*0a70*/  MUFU.RCP R32, R34 ;  /* 0x0000002200207308 */ /* 0x0002a20000001000 */
[----:B------:R-:W-:Y:S01]  /*0a80*/  @!P6 FMUL R18, R18, 16777216 ;  /* 0x4b8000001212e820 */ /* 0x000fe20000400000 */
[----:B0-----:R-:W-:Y:S02]  /*0a90*/  FSETP.GT.AND P6, PT, R15, 8.50705917302346158658e+37, PT ;  /* 0x7e8000000f00780b */ /* 0x001fe40003fc4000 */
[----:B------:R-:W-:-:S04]  /*0aa0*/  FSETP.GEU.AND P4, PT, R17, 1.175494350822287508e-38, PT ;  /* 0x008000001100780b */ /* 0x000fc80003f8e000 */
[----:B------:R-:W0:Y:S01]  /*0ab0*/  MUFU.RCP R33, R13 ;  /* 0x0000000d00217308 */ /* 0x000e220000001000 */
[----:B------:R-:W-:Y:S01]  /*0ac0*/  @P5 FMUL R17, R17, 0.25 ;  /* 0x3e80000011115820 */ /* 0x000fe20000400000 */
[----:B-1----:R-:W-:Y:S02]  /*0ad0*/  FSEL R34, R10, 1, P5 ;  /* 0x3f8000000a227808 */ /* 0x002fe40002800000 */
[----:B------:R-:W-:-:S04]  /*0ae0*/  FSETP.GEU.AND P5, PT, R15, 1.175494350822287508e-38, PT ;  /* 0x008000000f00780b */ /* 0x000fc80003fae000 */
[----:B------:R-:W1:Y:S08]  /*0af0*/  MUFU.SQRT R14, R14 ;  /* 0x0000000e000e7308 */ /* 0x000e700000002000 */
[----:B------:R-:W3:Y:S01]  /*0b00*/  MUFU.RCP R35, R35 ;  /* 0x0000002300237308 */ /* 0x000ee20000001000 */
[----:B--2---:R-:W-:Y:S01]  /*0b10*/  FMUL R32, R32, R19 ;  /* 0x0000001320207220 */ /* 0x004fe20000400000 */
[----:B0-----:R-:W-:Y:S01]  /*0b20*/  FMUL R33, R33, R18 ;  /* 0x0000001221217220 */ /* 0x001fe20000400000 */
[----:B------:R-:W-:Y:S01]  /*0b30*/  @P6 FMUL R15, R15, 0.25 ;  /* 0x3e8000000f0f6820 */ /* 0x000fe20000400000 */
[----:B------:R-:W0:Y:S01]  /*0b40*/  LDC.64 R18, c[0x0][0x218] ;  /* 0x00008600ff127b82 */ /* 0x000e220000000a00 */
[----:B------:R-:W-:Y:S01]  /*0b50*/  @!P4 FMUL R17, R17, 16777216 ;  /* 0x4b8000001111c820 */ /* 0x000fe20000400000 */
[----:B------:R-:W-:Y:S01]  /*0b60*/  @!P4 FMUL R34, R34, 16777216 ;  /* 0x4b8000002222c820 */ /* 0x000fe20000400000 */
[----:B-1----:R-:W-:Y:S01]  /*0b70*/  FSETP.GT.AND P4, PT, R14, 8.50705917302346158658e+37, PT ;  /* 0x7e8000000e00780b */ /* 0x002fe20003f84000 */
[----:B------:R-:W-:-:S03]  /*0b80*/  @!P5 FMUL R15, R15, 16777216 ;  /* 0x4b8000000f0fd820 */ /* 0x000fc60000400000 */
[----:B------:R-:W1:Y:S01]  /*0b90*/  MUFU.RCP R17, R17 ;  /* 0x0000001100117308 */ /* 0x000e620000001000 */
[----:B---3--:R-:W-:Y:S01]  /*0ba0*/  FMUL R42, R35, R42 ;  /* 0x0000002a232a7220 */ /* 0x008fe20000400000 */
[----:B------:R-:W-:Y:S02]  /*0bb0*/  FSEL R35, R10, 1, P6 ;  /* 0x3f8000000a237808 */ /* 0x000fe40003000000 */
[----:B------:R-:W-:-:S04]  /*0bc0*/  FSETP.GEU.AND P6, PT, R14, 1.175494350822287508e-38, PT ;  /* 0x008000000e00780b */ /* 0x000fc80003fce000 */
[----:B------:R-:W2:Y:S01]  /*0bd0*/  MUFU.RCP R15, R15 ;  /* 0x0000000f000f7308 */ /* 0x000ea20000001000 */
[----:B------:R-:W-:Y:S01]  /*0be0*/  @P4 FMUL R14, R14, 0.25 ;  /* 0x3e8000000e0e4820 */ /* 0x000fe20000400000 */
[----:B------:R-:W-:Y:S01]  /*0bf0*/  @!P5 FMUL R35, R35, 16777216 ;  /* 0x4b8000002323d820 */ /* 0x000fe20000400000 */
[----:B------:R-:W-:Y:S01]  /*0c00*/  VIADD R13, R12, 0xfffe0000 ;  /* 0xfffe00000c0d7836 */ /* 0x000fe20000000000 */
[----:B------:R-:W-:Y:S01]  /*0c10*/  FSEL R41, R10, 1, P4 ;  /* 0x3f8000000a297808 */ /* 0x000fe20002000000 */
[----:B-1----:R-:W-:Y:S01]  /*0c20*/  FMUL R34, R17, R34 ;  /* 0x0000002211227220 */ /* 0x002fe20000400000 */
[----:B------:R-:W-:-:S03]  /*0c30*/  VIADD R17, R11, 0xfffe0000 ;  /* 0xfffe00000b117836 */ /* 0x000fc60000000000 */
[----:B------:R-:W-:Y:S01]  /*0c40*/  @!P6 FMUL R14, R14, 16777216 ;  /* 0x4b8000000e0ee820 */ /* 0x000fe20000400000 */
[----:B0-----:R-:W-:Y:S01]  /*0c50*/  IMAD.WIDE R10, R13, 0x4, R18 ;  /* 0x000000040d0a7825 */ /* 0x001fe200078e0212 */
[----:B------:R-:W-:-:S03]  /*0c60*/  CS2R R12, SRZ ;  /* 0x00000000000c7805 */ /* 0x000fc6000001ff00 */
[----:B--2---:R-:W-:Y:S01]  /*0c70*/  FMUL R35, R15, R35 ;  /* 0x000000230f237220 */ /* 0x004fe20000400000 */
[----:B------:R0:W1:Y:S02]  /*0c80*/  MUFU.RCP R36, R14 ;  /* 0x0000000e00247308 */ /* 0x0000640000001000 */
[----:B0-----:R-:W-:-:S06]  /*0c90*/  CS2R R14, SRZ ;  /* 0x00000000000e7805 */ /* 0x001fcc000001ff00 */
[----:B------:R0:W2:Y:S01]  /*0ca0*/  @P3 LDG.E.128 R12, desc[UR4][R10.64] ;  /* 0x000000040a0c3981 */ /* 0x0000a2000c1e1d00 */
[----:B------:R-:W-:Y:S01]  /*0cb0*/  @!P6 FMUL R41, R41, 16777216 ;  /* 0x4b8000002929e820 */ /* 0x000fe20000400000 */
[----:B------:R-:W-:Y:S01]  /*0cc0*/  IMAD.WIDE R18, R17, 0x4, R18 ;  /* 0x0000000411127825 */ /* 0x000fe200078e0212 */
[----:B----4-:R-:W-:-:S03]  /*0cd0*/  SEL R8, R8, RZ, P3 ;  /* 0x000000ff08087207 */ /* 0x010fc60001800000 */
[----:B-1----:R-:W-:Y:S01]  /*0ce0*/  FMUL R36, R36, R41 ;  /* 0x0000002924247220 */ /* 0x002fe20000400000 */
[----:B------:R-:W-:Y:S02]  /*0cf0*/  SEL R16, R16, RZ, P3 ;  /* 0x000000ff10107207 */ /* 0x000fe40001800000 */
[----:B------:R-:W-:Y:S02]  /*0d00*/  SEL R9, R9, RZ, P3 ;  /* 0x000000ff09097207 */ /* 0x000fe40001800000 */
[----:B0-----:R-:W-:Y:S02]  /*0d10*/  CS2R R10, SRZ ;  /* 0x00000000000a7805 */ /* 0x001fe4000001ff00 */
[----:B------:R-:W-:Y:S02]  /*0d20*/  SEL R40, R40, RZ, P3 ;  /* 0x000000ff28287207 */ /* 0x000fe40001800000 */
[----:B------:R-:W-:Y:S02]  /*0d30*/  SEL R45, R45, RZ, P3 ;  /* 0x000000ff2d2d7207 */ /* 0x000fe40001800000 */
[----:B--2---:R-:W-:-:S02]  /*0d40*/  SEL R17, R12, RZ, P3 ;  /* 0x000000ff0c117207 */ /* 0x004fc40001800000 */
[----:B------:R-:W-:Y:S02]  /*0d50*/  SEL R41, R13, RZ, P3 ;  /* 0x000000ff0d297207 */ /* 0x000fe40001800000 */
[----:B------:R-:W-:Y:S01]  /*0d60*/  SEL R12, R14, RZ, P3 ;  /* 0x000000ff0e0c7207 */ /* 0x000fe20001800000 */
[----:B------:R-:W-:Y:S02]  /*0d70*/  FADD R13, R17, -R8 ;  /* 0x80000008110d7221 */ /* 0x000fe40000000000 */
[----:B------:R-:W-:Y:S02]  /*0d80*/  FADD R41, R41, -R16 ;  /* 0x8000001029297221 */ /* 0x000fe40000000000 */
[----:B------:R-:W0:Y:S01]  /*0d90*/  LDC.64 R16, c[0x0][0x210] ;  /* 0x00008400ff107b82 */ /* 0x000e220000000a00 */
[----:B------:R-:W-:Y:S01]  /*0da0*/  FADD R12, R12, -R9 ;  /* 0x800000090c0c7221 */ /* 0x000fe20000000000 */
[----:B------:R-:W-:-:S06]  /*0db0*/  CS2R R8, SRZ ;  /* 0x0000000000087805 */ /* 0x000fcc000001ff00 */
[----:B------:R1:W2:Y:S01]  /*0dc0*/  @P2 LDG.E.128 R8, desc[UR4][R18.64] ;  /* 0x0000000412082981 */ /* 0x0002a2000c1e1d00 */
[----:B------:R-:W-:Y:S01]  /*0dd0*/  SEL R15, R15, RZ, P3 ;  /* 0x000000ff0f0f7207 */ /* 0x000fe20001800000 */
[----:B------:R-:W-:Y:S01]  /*0de0*/  FMUL R13, R44, R13 ;  /* 0x0000000d2c0d7220 */ /* 0x000fe20000400000 */
[----:B------:R-:W-:Y:S01]  /*0df0*/  SEL R14, R43, RZ, P3 ;  /* 0x000000ff2b0e7207 */ /* 0x000fe20001800000 */
[----:B------:R-:W-:Y:S02]  /*0e00*/  FMUL R42, R42, R12 ;  /* 0x0000000c2a2a7220 */ /* 0x000fe40000400000 */
[----:B------:R-:W-:Y:S01]  /*0e10*/  FFMA R40, R40, R13, R45 ;  /* 0x0000000d28287223 */ /* 0x000fe2000000002d */
[----:B------:R-:W-:Y:S01]  /*0e20*/  CS2R R12, SRZ ;  /* 0x00000000000c7805 */ /* 0x000fe2000001ff00 */
[----:B------:R-:W-:Y:S01]  /*0e30*/  FADD R43, R15, -R14 ;  /* 0x8000000e0f2b7221 */ /* 0x000fe20000000000 */
[----:B------:R-:W-:Y:S01]  /*0e40*/  CS2R R14, SRZ ;  /* 0x00000000000e7805 */ /* 0x000fe2000001ff00 */
[----:B------:R-:W-:Y:S01]  /*0e50*/  FMUL R41, R38, R41 ;  /* 0x0000002926297220 */ /* 0x000fe20000400000 */
[----:B-1----:R-:W-:Y:S01]  /*0e60*/  CS2R R18, SRZ ;  /* 0x0000000000127805 */ /* 0x002fe2000001ff00 */
[----:B0-----:R-:W-:-:S04]  /*0e70*/  IMAD.WIDE R44, R39, 0x4, R16 ;  /* 0x00000004272c7825 */ /* 0x001fc800078e0210 */
[----:B------:R-:W-:Y:S01]  /*0e80*/  IMAD.WIDE R38, R37, 0x4, R16 ;  /* 0x0000000425267825 */ /* 0x000fe200078e0210 */
[----:B------:R-:W-:Y:S01]  /*0e90*/  CS2R R16, SRZ ;  /* 0x0000000000107805 */ /* 0x000fe2000001ff00 */
[----:B------:R-:W3:Y:S05]  /*0ea0*/  @!P1 LDG.E.128 R12, desc[UR4][R44.64] ;  /* 0x000000042c0c9981 */ /* 0x000eea000c1e1d00 */
[----:B------:R-:W4:Y:S01]  /*0eb0*/  @!P0 LDG.E.128 R16, desc[UR4][R38.64] ;  /* 0x0000000426108981 */ /* 0x000f22000c1e1d00 */
[----:B------:R-:W-:Y:S02]  /*0ec0*/  SEL R2, R2, RZ, P3 ;  /* 0x000000ff02027207 */ /* 0x000fe40001800000 */
[----:B------:R-:W-:-:S02]  /*0ed0*/  SEL R29, R29, RZ, P3 ;  /* 0x000000ff1d1d7207 */ /* 0x000fc40001800000 */
[----:B-----5:R-:W-:Y:S02]  /*0ee0*/  SEL R37, R0, RZ, P3 ;  /* 0x000000ff00257207 */ /* 0x020fe40001800000 */
[----:B------:R-:W-:Y:S01]  /*0ef0*/  SEL R31, R31, RZ, P3 ;  /* 0x000000ff1f1f7207 */ /* 0x000fe20001800000 */
[----:B------:R-:W-:Y:S01]  /*0f00*/  FFMA R42, R2, R42, R29 ;  /* 0x0000002a022a7223 */ /* 0x000fe2000000001d */
[----:B------:R-:W-:-:S03]  /*0f10*/  SEL R5, R5, RZ, P2 ;  /* 0x000000ff05057207 */ /* 0x000fc60001000000 */
[----:B------:R-:W-:Y:S01]  /*0f20*/  FFMA R41, R37, R41, R31 ;  /* 0x0000002925297223 */ /* 0x000fe2000000001f */
[----:B------:R-:W-:Y:S02]  /*0f30*/  SEL R31, R26, RZ, P2 ;  /* 0x000000ff1a1f7207 */ /* 0x000fe40001000000 */
[----:B------:R-:W-:Y:S02]  /*0f40*/  SEL R26, R7, RZ, P2 ;  /* 0x000000ff071a7207 */ /* 0x000fe40001000000 */
[----:B------:R-:W-:Y:S01]  /*0f50*/  SEL R24, R24, RZ, P2 ;  /* 0x000000ff18187207 */ /* 0x000fe20001000000 */
[----:B------:R-:W-:Y:S01]  /*0f60*/  FMUL R0, R32, R43 ;  /* 0x0000002b20007220 */ /* 0x000fe20000400000 */
[----:B------:R-:W-:Y:S02]  /*0f70*/  SEL R37, R4, RZ, P3 ;  /* 0x000000ff04257207 */ /* 0x000fe40001800000 */
[----:B------:R-:W-:Y:S02]  /*0f80*/  SEL R30, R30, RZ, P3 ;  /* 0x000000ff1e1e7207 */ /* 0x000fe40001800000 */
[----:B------:R-:W-:-:S02]  /*0f90*/  SEL R7, R22, RZ, P2 ;  /* 0x000000ff16077207 */ /* 0x000fc40001000000 */
[----:B------:R-:W-:Y:S01]  /*0fa0*/  SEL R25, R25, RZ, P2 ;  /* 0x000000ff19197207 */ /* 0x000fe20001000000 */
[----:B------:R-:W-:Y:S01]  /*0fb0*/  FFMA R0, R37, R0, R30 ;  /* 0x0000000025007223 */ /* 0x000fe2000000001e */
[----:B------:R-:W-:Y:S02]  /*0fc0*/  SEL R23, R23, RZ, P2 ;  /* 0x000000ff17177207 */ /* 0x000fe40001000000 */
[----:B------:R-:W-:Y:S02]  /*0fd0*/  SEL R22, R3, RZ, P2 ;  /* 0x000000ff03167207 */ /* 0x000fe40001000000 */
[----:B------:R-:W-:Y:S02]  /*0fe0*/  SEL R6, R6, RZ, P2 ;  /* 0x000000ff06067207 */ /* 0x000fe40001000000 */
[----:B------:R-:W-:Y:S02]  /*0ff0*/  FSETP.GEU.AND P5, PT, R40, RZ, PT ;  /* 0x000000ff2800720b */ /* 0x000fe40003fae000 */
[----:B------:R-:W-:-:S02]  /*1000*/  FSETP.GEU.AND P4, PT, R41, RZ, PT ;  /* 0x000000ff2900720b */ /* 0x000fc40003f8e000 */
[----:B------:R-:W-:Y:S02]  /*1010*/  FSETP.GEU.AND P3, PT, R42, RZ, PT ;  /* 0x000000ff2a00720b */ /* 0x000fe40003f6e000 */
[----:B--2---:R-:W-:Y:S02]  /*1020*/  SEL R2, R8, RZ, P2 ;  /* 0x000000ff08027207 */ /* 0x004fe40001000000 */
[----:B------:R-:W-:Y:S02]  /*1030*/  SEL R29, R9, RZ, P2 ;  /* 0x000000ff091d7207 */ /* 0x000fe40001000000 */
[----:B------:R-:W0:Y:S01]  /*1040*/  LDC.64 R8, c[0x0][0x240] ;  /* 0x00009000ff087b82 */ /* 0x000e220000000a00 */
[----:B------:R-:W-:Y:S02]  /*1050*/  SEL R10, R10, RZ, P2 ;  /* 0x000000ff0a0a7207 */ /* 0x000fe40001000000 */
[----:B------:R-:W-:Y:S01]  /*1060*/  SEL R11, R11, RZ, P2 ;  /* 0x000000ff0b0b7207 */ /* 0x000fe20001000000 */
[----:B------:R-:W-:Y:S01]  /*1070*/  FADD R29, R29, -R26 ;  /* 0x8000001a1d1d7221 */ /* 0x000fe20000000000 */
[----:B------:R-:W-:Y:S01]  /*1080*/  FADD R2, R2, -R5 ;  /* 0x8000000502027221 */ /* 0x000fe20000000000 */
[----:B------:R-:W-:-:S02]  /*1090*/  FADD R4, R10, -R31 ;  /* 0x8000001f0a047221 */ /* 0x000fc40000000000 */
[----:B------:R-:W-:Y:S01]  /*10a0*/  FADD R11, R11, -R24 ;  /* 0x800000180b0b7221 */ /* 0x000fe20000000000 */
[----:B------:R-:W-:Y:S01]  /*10b0*/  SEL R5, R28, RZ, P2 ;  /* 0x000000ff1c057207 */ /* 0x000fe20001000000 */
[----:B------:R-:W-:Y:S01]  /*10c0*/  FMUL R4, R35, R4 ;  /* 0x0000000423047220 */ /* 0x000fe20000400000 */
[----:B------:R-:W-:Y:S01]  /*10d0*/  SEL R10, R27, RZ, P2 ;  /* 0x000000ff1b0a7207 */ /* 0x000fe20001000000 */
[----:B------:R-:W-:Y:S01]  /*10e0*/  FMUL R29, R34, R29 ;  /* 0x0000001d221d7220 */ /* 0x000fe20000400000 */
[----:B------:R-:W-:Y:S01]  /*10f0*/  SEL R24, R21, RZ, P2 ;  /* 0x000000ff15187207 */ /* 0x000fe20001000000 */
[----:B------:R-:W-:Y:S01]  /*1100*/  FMUL R2, R33, R2 ;  /* 0x0000000221027220 */ /* 0x000fe20000400000 */
[----:B------:R-:W-:Y:S01]  /*1110*/  FMUL R11, R36, R11 ;  /* 0x0000000b240b7220 */ /* 0x000fe20000400000 */
[----:B------:R-:W-:Y:S01]  /*1120*/  FFMA R29, R10, R29, R7 ;  /* 0x0000001d0a1d7223 */ /* 0x000fe20000000007 */
[----:B------:R-:W-:Y:S01]  /*1130*/  FFMA R4, R25, R4, R22 ;  /* 0x0000000419047223 */ /* 0x000fe20000000016 */
[----:B------:R-:W-:Y:S01]  /*1140*/  FFMA R2, R5, R2, R24 ;  /* 0x0000000205027223 */ /* 0x000fe20000000018 */
[----:B------:R-:W-:Y:S01]  /*1150*/  FFMA R6, R23, R11, R6 ;  /* 0x0000000b17067223 */ /* 0x000fe20000000006 */
[----:B------:R-:W-:-:S02]  /*1160*/  FSETP.GEU.AND P2, PT, R0, RZ, PT ;  /* 0x000000ff0000720b */ /* 0x000fc40003f4e000 */
[----:B---3--:R-:W-:Y:S02]  /*1170*/  SEL R12, R12, RZ, !P1 ;  /* 0x000000ff0c0c7207 */ /* 0x008fe40004800000 */
[----:B------:R-:W-:Y:S02]  /*1180*/  SEL R13, R13, RZ, !P1 ;  /* 0x000000ff0d0d7207 */ /* 0x000fe40004800000 */
[----:B------:R-:W-:Y:S02]  /*1190*/  SEL R14, R14, RZ, !P1 ;  /* 0x000000ff0e0e7207 */ /* 0x000fe40004800000 */
[----:B------:R-:W-:Y:S02]  /*11a0*/  SEL R15, R15, RZ, !P1 ;  /* 0x000000ff0f0f7207 */ /* 0x000fe40004800000 */
[----:B------:R-:W-:Y:S02]  /*11b0*/  @P1 SEL R12, R40, RZ, P5 ;  /* 0x000000ff280c1207 */ /* 0x000fe40002800000 */
[----:B------:R-:W-:-:S02]  /*11c0*/  @P1 SEL R13, R41, RZ, P4 ;  /* 0x000000ff290d1207 */ /* 0x000fc40002000000 */
[----:B------:R-:W-:Y:S02]  /*11d0*/  @P1 SEL R14, R42, RZ, P3 ;  /* 0x000000ff2a0e1207 */ /* 0x000fe40001800000 */
[----:B------:R-:W-:Y:S02]  /*11e0*/  @P1 SEL R15, R0, RZ, P2 ;  /* 0x000000ff000f1207 */ /* 0x000fe40001000000 */
[----:B------:R-:W-:Y:S02]  /*11f0*/  FSETP.GEU.AND P4, PT, R2, RZ, PT ;  /* 0x000000ff0200720b */ /* 0x000fe40003f8e000 */
[----:B------:R-:W-:Y:S02]  /*1200*/  FSETP.GEU.AND P3, PT, R29, RZ, PT ;  /* 0x000000ff1d00720b */ /* 0x000fe40003f6e000 */
[----:B------:R-:W-:Y:S02]  /*1210*/  FSETP.GEU.AND P2, PT, R4, RZ, PT ;  /* 0x000000ff0400720b */ /* 0x000fe40003f4e000 */
[----:B------:R-:W-:Y:S01]  /*1220*/  FSETP.GEU.AND P1, PT, R6, RZ, PT ;  /* 0x000000ff0600720b */ /* 0x000fe20003f2e000 */
[----:B0-----:R-:W-:Y:S01]  /*1230*/  IMAD.WIDE R8, R20, 0x4, R8 ;  /* 0x0000000414087825 */ /* 0x001fe200078e0208 */
[----:B----4-:R-:W-:-:S02]  /*1240*/  SEL R16, R16, RZ, !P0 ;  /* 0x000000ff10107207 */ /* 0x010fc40004000000 */
[----:B------:R-:W-:Y:S02]  /*1250*/  SEL R17, R17, RZ, !P0 ;  /* 0x000000ff11117207 */ /* 0x000fe40004000000 */
[----:B------:R-:W-:Y:S02]  /*1260*/  SEL R18, R18, RZ, !P0 ;  /* 0x000000ff12127207 */ /* 0x000fe40004000000 */
[----:B------:R-:W-:Y:S02]  /*1270*/  SEL R19, R19, RZ, !P0 ;  /* 0x000000ff13137207 */ /* 0x000fe40004000000 */
[----:B------:R-:W-:Y:S02]  /*1280*/  @P0 SEL R16, R2, RZ, P4 ;  /* 0x000000ff02100207 */ /* 0x000fe40002000000 */
[----:B------:R-:W-:Y:S02]  /*1290*/  @P0 SEL R17, R29, RZ, P3 ;  /* 0x000000ff1d110207 */ /* 0x000fe40001800000 */
[----:B------:R-:W-:-:S02]  /*12a0*/  @P0 SEL R18, R4, RZ, P2 ;  /* 0x000000ff04120207 */ /* 0x000fc40001000000 */
[----:B------:R-:W-:Y:S01]  /*12b0*/  @P0 SEL R19, R6, RZ, P1 ;  /* 0x000000ff06130207 */ /* 0x000fe20000800000 */
[----:B------:R-:W-:Y:S04]  /*12c0*/  STG.E.128 desc[UR4][R8.64], R12 ;  /* 0x0000000c08007986 */ /* 0x000fe8000c101d04 */
[----:B------:R-:W-:Y:S01]  /*12d0*/  STG.E.128 desc[UR4][R8.64+0x800], R16 ;  /* 0x0008001008007986 */ /* 0x000fe2000c101d04 */
[----:B------:R-:W-:Y:S05]  /*12e0*/  EXIT ;  /* 0x000000000000794d */ /* 0x000fea0003800000 */
.L_x_0:
[----:B------:R-:W-:-:S00]  /*12f0*/  BRA `(.L_x_0) ;  /* 0xfffffffc00fc7947 */ /* 0x000fc0000383ffff */
[----:B------:R-:W-:-:S00]  /*1300*/  NOP ;  /* 0x0000000000007918 */ /* 0x000fc00000000000 */
[----:B------:R-:W-:-:S00]  /*1310*/  NOP ;  /* 0x0000000000007918 */ /* 0x000fc00000000000 */
[----:B------:R-:W-:-:S00]  /*1320*/  NOP ;  /* 0x0000000000007918 */ /* 0x000fc00000000000 */
[----:B------:R-:W-:-:S00]  /*1330*/  NOP ;  /* 0x0000000000007918 */ /* 0x000fc00000000000 */
[----:B------:R-:W-:-:S00]  /*1340*/  NOP ;  /* 0x0000000000007918 */ /* 0x000fc00000000000 */
[----:B------:R-:W-:-:S00]  /*1350*/  NOP ;  /* 0x0000000000007918 */ /* 0x000fc00000000000 */
[----:B------:R-:W-:-:S00]  /*1360*/  NOP ;  /* 0x0000000000007918 */ /* 0x000fc00000000000 */
[----:B------:R-:W-:-:S00]  /*1370*/  NOP ;  /* 0x0000000000007918 */ /* 0x000fc00000000000 */
.L_x_1:


//--------------------- .nv.global.init           --------------------------
	.section	.nv.global.init,"aw",@progbits
.nv.global.init:
	.type		_$_str,@object
	.size		_$_str,(_$_str_$_2 - _$_str)
_$_str:
        /*0000*/ 	.byte	0x5f, 0x5f, 0x43, 0x55, 0x44, 0x41, 0x5f, 0x46, 0x54, 0x5a, 0x00
	.type		_$_str_$_2,@object
	.size		_$_str_$_2,(.L_1 - _$_str_$_2)
_$_str_$_2:
        /*000b*/ 	.byte	0x5f, 0x5f, 0x43, 0x55, 0x44, 0x41, 0x5f, 0x50, 0x52, 0x45, 0x43, 0x5f, 0x53, 0x51, 0x52, 0x54
        /*001b*/ 	.byte	0x00
.L_1:


//--------------------- .nv.constant0.triton_poi_fused_cat_35 --------------------------
	.section	.nv.constant0.triton_poi_fused_cat_35,"a",@progbits
	.sectionflags	@""
	.align	4
.nv.constant0.triton_poi_fused_cat_35:
	.zero		588
